//
// Generated by NVIDIA NVVM Compiler
//
// Compiler Build ID: CL-36424714
// Cuda compilation tools, release 13.0, V13.0.88
// Based on NVVM 20.0.0
//

.version 9.0
.target sm_100
.address_size 64

	// .globl	_Z10incr_data1Ps

.visible .entry _Z10incr_data1Ps(
	.param .u64 .ptr .align 1 _Z10incr_data1Ps_param_0
)
{
	.reg .pred 	%p<2>;
	.reg .b16 	%rs<33>;
	.reg .b32 	%r<13>;
	.reg .b64 	%rd<6>;

	ld.param.u64 	%rd2, [_Z10incr_data1Ps_param_0];
	cvta.to.global.u64 	%rd3, %rd2;
	mov.u32 	%r7, %ctaid.x;
	shl.b32 	%r8, %r7, 19;
	mov.u32 	%r9, %tid.x;
	shl.b32 	%r10, %r9, 3;
	add.s64 	%rd1, %rd3, 8192;
	or.b32  	%r11, %r8, %r10;
	mov.b32 	%r12, 0;
$L__BB0_1:
	mul.wide.s32 	%rd4, %r11, 2;
	add.s64 	%rd5, %rd1, %rd4;
	ld.global.u16 	%rs1, [%rd5+-8192];
	add.s16 	%rs2, %rs1, 13;
	st.global.u16 	[%rd5+-8192], %rs2;
	ld.global.u16 	%rs3, [%rd5+-8190];
	add.s16 	%rs4, %rs3, 13;
	st.global.u16 	[%rd5+-8190], %rs4;
	ld.global.u16 	%rs5, [%rd5+-8188];
	add.s16 	%rs6, %rs5, 13;
	st.global.u16 	[%rd5+-8188], %rs6;
	ld.global.u16 	%rs7, [%rd5+-8186];
	add.s16 	%rs8, %rs7, 13;
	st.global.u16 	[%rd5+-8186], %rs8;
	ld.global.u16 	%rs9, [%rd5+-8184];
	add.s16 	%rs10, %rs9, 13;
	st.global.u16 	[%rd5+-8184], %rs10;
	ld.global.u16 	%rs11, [%rd5+-8182];
	add.s16 	%rs12, %rs11, 13;
	st.global.u16 	[%rd5+-8182], %rs12;
	ld.global.u16 	%rs13, [%rd5+-8180];
	add.s16 	%rs14, %rs13, 13;
	st.global.u16 	[%rd5+-8180], %rs14;
	ld.global.u16 	%rs15, [%rd5+-8178];
	add.s16 	%rs16, %rs15, 13;
	st.global.u16 	[%rd5+-8178], %rs16;
	ld.global.u16 	%rs17, [%rd5];
	add.s16 	%rs18, %rs17, 13;
	st.global.u16 	[%rd5], %rs18;
	ld.global.u16 	%rs19, [%rd5+2];
	add.s16 	%rs20, %rs19, 13;
	st.global.u16 	[%rd5+2], %rs20;
	ld.global.u16 	%rs21, [%rd5+4];
	add.s16 	%rs22, %rs21, 13;
	st.global.u16 	[%rd5+4], %rs22;
	ld.global.u16 	%rs23, [%rd5+6];
	add.s16 	%rs24, %rs23, 13;
	st.global.u16 	[%rd5+6], %rs24;
	ld.global.u16 	%rs25, [%rd5+8];
	add.s16 	%rs26, %rs25, 13;
	st.global.u16 	[%rd5+8], %rs26;
	ld.global.u16 	%rs27, [%rd5+10];
	add.s16 	%rs28, %rs27, 13;
	st.global.u16 	[%rd5+10], %rs28;
	ld.global.u16 	%rs29, [%rd5+12];
	add.s16 	%rs30, %rs29, 13;
	st.global.u16 	[%rd5+12], %rs30;
	ld.global.u16 	%rs31, [%rd5+14];
	add.s16 	%rs32, %rs31, 13;
	st.global.u16 	[%rd5+14], %rs32;
	add.s32 	%r12, %r12, 2;
	add.s32 	%r11, %r11, 8192;
	setp.ne.s32 	%p1, %r12, 128;
	@%p1 bra 	$L__BB0_1;
	ret;

}


// ===== COMPILED SASS (sm_100) =====

	.target	sm_100

	.elftype	@"ET_EXEC"


//--------------------- .note.nv.tkinfo           --------------------------
	.section	.note.nv.tkinfo,"",@"SHT_NOTE"
	.sectionflags	@"SHF_NOTE_NV_TKINFO"
	.tkinfo
        /*0018*/ 	.word	0x00000002
        /*0030*/ 	.string	""
        /*0030*/ 	.string	"ptxas"
        /*0030*/ 	.string	"Cuda compilation tools, release 13.0, V13.0.88"
        /*0030*/ 	.string	"Build cuda_13.0.r13.0/compiler.36424714_0"
        /*0030*/ 	.string	"-arch sm_100 -m 64 "



//--------------------- .note.nv.cuinfo           --------------------------
	.section	.note.nv.cuinfo,"",@"SHT_NOTE"
	.sectionflags	@"SHF_NOTE_NV_CUINFO"
        /*0018*/ 	.short	0x0002
        /*001a*/ 	.short	0x0064
        /*001c*/ 	.short	0x0082
	.zero		2


//--------------------- .nv.info                  --------------------------
	.section	.nv.info,"",@"SHT_CUDA_INFO"
	.align	4


	//----- nvinfo : EIATTR_REGCOUNT
	.align		4
        /*0000*/ 	.byte	0x04, 0x2f
        /*0002*/ 	.short	(.L_1 - .L_0)
	.align		4
.L_0:
        /*0004*/ 	.word	index@(_Z10incr_data1Ps)
        /*0008*/ 	.word	0x0000001e


	//----- nvinfo : EIATTR_FRAME_SIZE
	.align		4
.L_1:
        /*000c*/ 	.byte	0x04, 0x11
        /*000e*/ 	.short	(.L_3 - .L_2)
	.align		4
.L_2:
        /*0010*/ 	.word	index@(_Z10incr_data1Ps)
        /*0014*/ 	.word	0x00000000


	//----- nvinfo : EIATTR_MIN_STACK_SIZE
	.align		4
.L_3:
        /*0018*/ 	.byte	0x04, 0x12
        /*001a*/ 	.short	(.L_5 - .L_4)
	.align		4
.L_4:
        /*001c*/ 	.word	index@(_Z10incr_data1Ps)
        /*0020*/ 	.word	0x00000000
.L_5:


//--------------------- .nv.compat                --------------------------
	.section	.nv.compat,"",@"SHT_CUDA_COMPAT_INFO"
	.align	4
        /*0000*/ 	.byte	0x02, 0x09, 0x00, 0x00, 0x02, 0x02, 0x01, 0x00, 0x02, 0x05, 0x05, 0x00, 0x03, 0x07, 0x01, 0x01
        /*0010*/ 	.byte	0x02, 0x03, 0x00, 0x00, 0x02, 0x06, 0x01, 0x00, 0x04, 0x0b, 0x08, 0x00, 0x09, 0x00, 0x00, 0x00
        /*0020*/ 	.byte	0x00, 0x00, 0x00, 0x00


//--------------------- .nv.info._Z10incr_data1Ps --------------------------
	.section	.nv.info._Z10incr_data1Ps,"",@"SHT_CUDA_INFO"
	.sectionflags	@""
	.align	4


	//----- nvinfo : EIATTR_CUDA_API_VERSION
	.align		4
        /*0000*/ 	.byte	0x04, 0x37
        /*0002*/ 	.short	(.L_7 - .L_6)
.L_6:
        /*0004*/ 	.word	0x00000082


	//----- nvinfo : EIATTR_KPARAM_INFO
	.align		4
.L_7:
        /*0008*/ 	.byte	0x04, 0x17
        /*000a*/ 	.short	(.L_9 - .L_8)
.L_8:
        /*000c*/ 	.word	0x00000000
        /*0010*/ 	.short	0x0000
        /*0012*/ 	.short	0x0000
        /*0014*/ 	.byte	0x00, 0xf5, 0x21, 0x00


	//----- nvinfo : EIATTR_SPARSE_MMA_MASK
	.align		4
.L_9:
        /*0018*/ 	.byte	0x03, 0x50
        /*001a*/ 	.short	0x0000


	//----- nvinfo : EIATTR_MAXREG_COUNT
	.align		4
        /*001c*/ 	.byte	0x03, 0x1b
        /*001e*/ 	.short	0x00ff


	//----- nvinfo : EIATTR_MERCURY_ISA_VERSION
	.align		4
        /*0020*/ 	.byte	0x03, 0x5f
        /*0022*/ 	.short	0x0101


	//----- nvinfo : EIATTR_VRC_CTA_INIT_COUNT
	.align		4
        /*0024*/ 	.byte	0x02, 0x4a
	.zero		1
	.zero		1


	//----- nvinfo : EIATTR_EXIT_INSTR_OFFSETS
	.align		4
        /*0028*/ 	.byte	0x04, 0x1c
        /*002a*/ 	.short	(.L_11 - .L_10)


	//   ....[0]....
.L_10:
        /*002c*/ 	.word	0x00000420


	//----- nvinfo : EIATTR_CBANK_PARAM_SIZE
	.align		4
.L_11:
        /*0030*/ 	.byte	0x03, 0x19
        /*0032*/ 	.short	0x0008


	//----- nvinfo : EIATTR_PARAM_CBANK
	.align		4
        /*0034*/ 	.byte	0x04, 0x0a
        /*0036*/ 	.short	(.L_13 - .L_12)
	.align		4
.L_12:
        /*0038*/ 	.word	index@(.nv.constant0._Z10incr_data1Ps)
        /*003c*/ 	.short	0x0380
        /*003e*/ 	.short	0x0008


	//----- nvinfo : EIATTR_SW_WAR
	.align		4
.L_13:
        /*0040*/ 	.byte	0x04, 0x36
        /*0042*/ 	.short	(.L_15 - .L_14)
.L_14:
        /*0044*/ 	.word	0x00000008
.L_15:


//--------------------- .nv.callgraph             --------------------------
	.section	.nv.callgraph,"",@"SHT_CUDA_CALLGRAPH"
	.align	4
	.sectionentsize	8
	.align		4
        /*0000*/ 	.word	0x00000000
	.align		4
        /*0004*/ 	.word	0xffffffff
	.align		4
        /*0008*/ 	.word	0x00000000
	.align		4
        /*000c*/ 	.word	0xfffffffe
	.align		4
        /*0010*/ 	.word	0x00000000
	.align		4
        /*0014*/ 	.word	0xfffffffd
	.align		4
        /*0018*/ 	.word	0x00000000
	.align		4
        /*001c*/ 	.word	0xfffffffc


//--------------------- .text._Z10incr_data1Ps    --------------------------
	.section	.text._Z10incr_data1Ps,"ax",@progbits
	.align	128
        .global         _Z10incr_data1Ps
        .type           _Z10incr_data1Ps,@function
        .size           _Z10incr_data1Ps,(.L_x_2 - _Z10incr_data1Ps)
        .other          _Z10incr_data1Ps,@"STO_CUDA_ENTRY STV_DEFAULT"
_Z10incr_data1Ps:
.text._Z10incr_data1Ps:
[----:B------:R-:W-:Y:S01]  /*0000*/  LDC R1, c[0x0][0x37c] ;  /* 0x0000df00ff017b82 */ /* 0x000fe20000000800 */
[----:B------:R-:W0:Y:S07]  /*0010*/  S2R R0, SR_TID.X ;  /* 0x0000000000007919 */ /* 0x000e2e0000002100 */
[----:B------:R-:W1:Y:S01]  /*0020*/  S2UR UR4, SR_CTAID.X ;  /* 0x00000000000479c3 */ /* 0x000e620000002500 */
[----:B------:R-:W2:Y:S01]  /*0030*/  LDCU.64 UR6, c[0x0][0x380] ;  /* 0x00007000ff0677ac */ /* 0x000ea20008000a00 */
[----:B------:R-:W3:Y:S01]  /*0040*/  LDCU.64 UR8, c[0x0][0x358] ;  /* 0x00006b00ff0877ac */ /* 0x000ee20008000a00 */
[----:B--2---:R-:W-:-:S04]  /*0050*/  UIADD3 UR5, UP0, UPT, UR6, 0x2000, URZ ;  /* 0x0000200006057890 */ /* 0x004fc8000ff1e0ff */
[----:B------:R-:W-:Y:S02]  /*0060*/  UIADD3.X UR6, UPT, UPT, URZ, UR7, URZ, UP0, !UPT ;  /* 0x00000007ff067290 */ /* 0x000fe400087fe4ff */
[----:B-1----:R-:W-:Y:S01]  /*0070*/  USHF.L.U32 UR4, UR4, 0x13, URZ ;  /* 0x0000001304047899 */ /* 0x002fe200080006ff */
[----:B0-----:R-:W-:-:S05]  /*0080*/  IMAD.SHL.U32 R0, R0, 0x8, RZ ;  /* 0x0000000800007824 */ /* 0x001fca00078e00ff */
[----:B------:R-:W-:Y:S01]  /*0090*/  LOP3.LUT R0, R0, UR4, RZ, 0xfc, !PT ;  /* 0x0000000400007c12 */ /* 0x000fe2000f8efcff */
[----:B---3--:R-:W-:-:S06]  /*00a0*/  UMOV UR4, URZ ;  /* 0x000000ff00047c82 */ /* 0x008fcc0008000000 */
.L_x_0:
[----:B----4-:R-:W-:Y:S01]  /*00b0*/  MOV R3, UR6 ;  /* 0x0000000600037c02 */ /* 0x010fe20008000f00 */
[----:B------:R-:W-:-:S04]  /*00c0*/  IMAD.U32 R2, RZ, RZ, UR5 ;  /* 0x00000005ff027e24 */ /* 0x000fc8000f8e00ff */
[----:B------:R-:W-:-:S05]  /*00d0*/  IMAD.WIDE R2, R0, 0x2, R2 ;  /* 0x0000000200027825 */ /* 0x000fca00078e0202 */
[----:B------:R-:W2:Y:S04]  /*00e0*/  LDG.E.U16 R9, desc[UR8][R2.64+-0x2000] ;  /* 0xffe0000802097981 */ /* 0x000ea8000c1e1500 */
[----:B------:R-:W3:Y:S04]  /*00f0*/  LDG.E.U16 R10, desc[UR8][R2.64+-0x1ffe] ;  /* 0xffe00208020a7981 */ /* 0x000ee8000c1e1500 */
[----:B------:R-:W4:Y:S04]  /*0100*/  LDG.E.U16 R12, desc[UR8][R2.64+-0x1ffc] ;  /* 0xffe00408020c7981 */ /* 0x000f28000c1e1500 */
[----:B------:R-:W5:Y:S04]  /*0110*/  LDG.E.U16 R14, desc[UR8][R2.64+-0x1ffa] ;  /* 0xffe00608020e7981 */ /* 0x000f68000c1e1500 */
        /* <DEDUP_REMOVED lines=11> */
[----:B------:R-:W5:Y:S01]  /*01d0*/  LDG.E.U16 R5, desc[UR8][R2.64+0xe] ;  /* 0x00000e0802057981 */ /* 0x000f62000c1e1500 */
[----:B------:R-:W-:Y:S01]  /*01e0*/  UIADD3 UR4, UPT, UPT, UR4, 0x2, URZ ;  /* 0x0000000204047890 */ /* 0x000fe2000fffe0ff */
[----:B------:R-:W-:-:S03]  /*01f0*/  IADD3 R0, PT, PT, R0, 0x2000, RZ ;  /* 0x0000200000007810 */ /* 0x000fc60007ffe0ff */
[----:B------:R-:W-:Y:S01]  /*0200*/  UISETP.NE.AND UP0, UPT, UR4, 0x80, UPT ;  /* 0x000000800400788c */ /* 0x000fe2000bf05270 */
[----:B--2---:R-:W-:Y:S01]  /*0210*/  VIADD R9, R9, 0xd ;  /* 0x0000000d09097836 */ /* 0x004fe20000000000 */
[----:B---3--:R-:W-:-:S04]  /*0220*/  IADD3 R11, PT, PT, R10, 0xd, RZ ;  /* 0x0000000d0a0b7810 */ /* 0x008fc80007ffe0ff */
[----:B------:R0:W-:Y:S01]  /*0230*/  STG.E.U16 desc[UR8][R2.64+-0x2000], R9 ;  /* 0xffe0000902007986 */ /* 0x0001e2000c101508 */
[----:B----4-:R-:W-:-:S03]  /*0240*/  VIADD R13, R12, 0xd ;  /* 0x0000000d0c0d7836 */ /* 0x010fc60000000000 */
[----:B------:R1:W-:Y:S01]  /*0250*/  STG.E.U16 desc[UR8][R2.64+-0x1ffe], R11 ;  /* 0xffe0020b02007986 */ /* 0x0003e2000c101508 */
[----:B-----5:R-:W-:-:S03]  /*0260*/  IADD3 R15, PT, PT, R14, 0xd, RZ ;  /* 0x0000000d0e0f7810 */ /* 0x020fc60007ffe0ff */
[----:B------:R2:W-:Y:S01]  /*0270*/  STG.E.U16 desc[UR8][R2.64+-0x1ffc], R13 ;  /* 0xffe0040d02007986 */ /* 0x0005e2000c101508 */
[----:B------:R-:W-:-:S03]  /*0280*/  VIADD R17, R16, 0xd ;  /* 0x0000000d10117836 */ /* 0x000fc60000000000 */
[----:B------:R3:W-:Y:S01]  /*0290*/  STG.E.U16 desc[UR8][R2.64+-0x1ffa], R15 ;  /* 0xffe0060f02007986 */ /* 0x0007e2000c101508 */
[----:B------:R-:W-:-:S03]  /*02a0*/  IADD3 R19, PT, PT, R18, 0xd, RZ ;  /* 0x0000000d12137810 */ /* 0x000fc60007ffe0ff */
[----:B------:R4:W-:Y:S01]  /*02b0*/  STG.E.U16 desc[UR8][R2.64+-0x1ff8], R17 ;  /* 0xffe0081102007986 */ /* 0x0009e2000c101508 */
[----:B0-----:R-:W-:-:S03]  /*02c0*/  VIADD R9, R20, 0xd ;  /* 0x0000000d14097836 */ /* 0x001fc60000000000 */
[----:B------:R4:W-:Y:S01]  /*02d0*/  STG.E.U16 desc[UR8][R2.64+-0x1ff6], R19 ;  /* 0xffe00a1302007986 */ /* 0x0009e2000c101508 */
[----:B------:R-:W-:-:S03]  /*02e0*/  IADD3 R21, PT, PT, R21, 0xd, RZ ;  /* 0x0000000d15157810 */ /* 0x000fc60007ffe0ff */
[----:B------:R4:W-:Y:S01]  /*02f0*/  STG.E.U16 desc[UR8][R2.64+-0x1ff4], R9 ;  /* 0xffe00c0902007986 */ /* 0x0009e2000c101508 */
[----:B------:R-:W-:-:S03]  /*0300*/  VIADD R23, R22, 0xd ;  /* 0x0000000d16177836 */ /* 0x000fc60000000000 */
[----:B------:R4:W-:Y:S01]  /*0310*/  STG.E.U16 desc[UR8][R2.64+-0x1ff2], R21 ;  /* 0xffe00e1502007986 */ /* 0x0009e2000c101508 */
[----:B------:R-:W-:-:S03]  /*0320*/  IADD3 R25, PT, PT, R24, 0xd, RZ ;  /* 0x0000000d18197810 */ /* 0x000fc60007ffe0ff */
[----:B------:R4:W-:Y:S01]  /*0330*/  STG.E.U16 desc[UR8][R2.64], R23 ;  /* 0x0000001702007986 */ /* 0x0009e2000c101508 */
[----:B------:R-:W-:-:S03]  /*0340*/  VIADD R27, R26, 0xd ;  /* 0x0000000d1a1b7836 */ /* 0x000fc60000000000 */
[----:B------:R4:W-:Y:S01]  /*0350*/  STG.E.U16 desc[UR8][R2.64+0x2], R25 ;  /* 0x0000021902007986 */ /* 0x0009e2000c101508 */
[----:B-1----:R-:W-:-:S03]  /*0360*/  IADD3 R11, PT, PT, R8, 0xd, RZ ;  /* 0x0000000d080b7810 */ /* 0x002fc60007ffe0ff */
[----:B------:R4:W-:Y:S01]  /*0370*/  STG.E.U16 desc[UR8][R2.64+0x4], R27 ;  /* 0x0000041b02007986 */ /* 0x0009e2000c101508 */
[----:B--2---:R-:W-:-:S03]  /*0380*/  VIADD R13, R4, 0xd ;  /* 0x0000000d040d7836 */ /* 0x004fc60000000000 */
[----:B------:R4:W-:Y:S01]  /*0390*/  STG.E.U16 desc[UR8][R2.64+0x6], R11 ;  /* 0x0000060b02007986 */ /* 0x0009e2000c101508 */
[----:B------:R-:W-:-:S03]  /*03a0*/  IADD3 R7, PT, PT, R7, 0xd, RZ ;  /* 0x0000000d07077810 */ /* 0x000fc60007ffe0ff */
[----:B------:R4:W-:Y:S01]  /*03b0*/  STG.E.U16 desc[UR8][R2.64+0x8], R13 ;  /* 0x0000080d02007986 */ /* 0x0009e2000c101508 */
[----:B---3--:R-:W-:-:S03]  /*03c0*/  VIADD R15, R6, 0xd ;  /* 0x0000000d060f7836 */ /* 0x008fc60000000000 */
[----:B------:R4:W-:Y:S01]  /*03d0*/  STG.E.U16 desc[UR8][R2.64+0xa], R7 ;  /* 0x00000a0702007986 */ /* 0x0009e2000c101508 */
[----:B------:R-:W-:-:S03]  /*03e0*/  IADD3 R5, PT, PT, R5, 0xd, RZ ;  /* 0x0000000d05057810 */ /* 0x000fc60007ffe0ff */
[----:B------:R4:W-:Y:S04]  /*03f0*/  STG.E.U16 desc[UR8][R2.64+0xc], R15 ;  /* 0x00000c0f02007986 */ /* 0x0009e8000c101508 */
[----:B------:R4:W-:Y:S01]  /*0400*/  STG.E.U16 desc[UR8][R2.64+0xe], R5 ;  /* 0x00000e0502007986 */ /* 0x0009e2000c101508 */
[----:B------:R-:W-:Y:S05]  /*0410*/  BRA.U UP0, `(.L_x_0) ;  /* 0xfffffffd00247547 */ /* 0x000fea000b83ffff */
[----:B------:R-:W-:Y:S05]  /*0420*/  EXIT ;  /* 0x000000000000794d */ /* 0x000fea0003800000 */
.L_x_1:
[----:B------:R-:W-:-:S00]  /*0430*/  BRA `(.L_x_1) ;  /* 0xfffffffc00fc7947 */ /* 0x000fc0000383ffff */
[----:B------:R-:W-:-:S00]  /*0440*/  NOP ;  /* 0x0000000000007918 */ /* 0x000fc00000000000 */
        /* <DEDUP_REMOVED lines=11> */
.L_x_2:


//--------------------- .nv.shared.reserved.0     --------------------------
	.section	.nv.shared.reserved.0,"aw",@nobits
	.weak		__nv_reservedSMEM_offset_0_alias
	.size		__nv_reservedSMEM_offset_0_alias, 0, 64
	.other		__nv_reservedSMEM_offset_0_alias,@"STO_CUDA_RESERVED_SHARED STV_DEFAULT"
__nv_reservedSMEM_offset_0_alias:
	.zero		0
	.zero		64


//--------------------- .nv.constant0._Z10incr_data1Ps --------------------------
	.section	.nv.constant0._Z10incr_data1Ps,"a",@progbits
	.sectionflags	@""
	.align	4
.nv.constant0._Z10incr_data1Ps:
	.zero		904


//--------------------- SYMBOLS --------------------------

	.type		.nv.reservedSmem.offset0,@object
	.size		.nv.reservedSmem.offset0,0x4
